	.headerflags	@"EF_CUDA_TEXMODE_UNIFIED EF_CUDA_64BIT_ADDRESS EF_CUDA_SM86 EF_CUDA_VIRTUAL_SM(EF_CUDA_SM86)"
	.elftype	@"ET_EXEC"


//--------------------- .nv.info                  --------------------------
	.section	.nv.info,"",@"SHT_CUDA_INFO"
	.align	4


	//----- nvinfo : EIATTR_REGCOUNT
	.align		4
        /*0000*/ 	.byte	0x04, 0x2f
        /*0002*/ 	.short	(.L_1 - .L_0)
	.align		4
.L_0:
        /*0004*/ 	.word	index@(triton__0d1d2)
        /*0008*/ 	.word	0x0000000a


	//----- nvinfo : EIATTR_MAX_STACK_SIZE
	.align		4
.L_1:
        /*000c*/ 	.byte	0x04, 0x23
        /*000e*/ 	.short	(.L_3 - .L_2)
	.align		4
.L_2:
        /*0010*/ 	.word	index@(triton__0d1d2)
        /*0014*/ 	.word	0x00000000


	//----- nvinfo : EIATTR_MIN_STACK_SIZE
	.align		4
.L_3:
        /*0018*/ 	.byte	0x04, 0x12
        /*001a*/ 	.short	(.L_5 - .L_4)
	.align		4
.L_4:
        /*001c*/ 	.word	index@(triton__0d1d2)
        /*0020*/ 	.word	0x00000000


	//----- nvinfo : EIATTR_FRAME_SIZE
	.align		4
.L_5:
        /*0024*/ 	.byte	0x04, 0x11
        /*0026*/ 	.short	(.L_7 - .L_6)
	.align		4
.L_6:
        /*0028*/ 	.word	index@(triton__0d1d2)
        /*002c*/ 	.word	0x00000000
.L_7:


//--------------------- .nv.info.triton__0d1d2    --------------------------
	.section	.nv.info.triton__0d1d2,"",@"SHT_CUDA_INFO"
	.align	4


	//----- nvinfo : EIATTR_CUDA_API_VERSION
	.align		4
        /*0000*/ 	.byte	0x04, 0x37
        /*0002*/ 	.short	(.L_9 - .L_8)
.L_8:
        /*0004*/ 	.word	0x0000007b


	//----- nvinfo : EIATTR_SW2861232_WAR
	.align		4
.L_9:
        /*0008*/ 	.byte	0x01, 0x35
	.zero		2


	//----- nvinfo : EIATTR_PARAM_CBANK
	.align		4
        /*000c*/ 	.byte	0x04, 0x0a
        /*000e*/ 	.short	(.L_11 - .L_10)
	.align		4
.L_10:
        /*0010*/ 	.word	index@(.nv.constant0.triton__0d1d2)
        /*0014*/ 	.short	0x0160
        /*0016*/ 	.short	0x0014


	//----- nvinfo : EIATTR_CBANK_PARAM_SIZE
	.align		4
.L_11:
        /*0018*/ 	.byte	0x03, 0x19
        /*001a*/ 	.short	0x0014


	//----- nvinfo : EIATTR_KPARAM_INFO
	.align		4
        /*001c*/ 	.byte	0x04, 0x17
        /*001e*/ 	.short	(.L_13 - .L_12)
.L_12:
        /*0020*/ 	.word	0x00000000
        /*0024*/ 	.short	0x0002
        /*0026*/ 	.short	0x0010
        /*0028*/ 	.byte	0x00, 0xf0, 0x11, 0x00


	//----- nvinfo : EIATTR_KPARAM_INFO
	.align		4
.L_13:
        /*002c*/ 	.byte	0x04, 0x17
        /*002e*/ 	.short	(.L_15 - .L_14)
.L_14:
        /*0030*/ 	.word	0x00000000
        /*0034*/ 	.short	0x0001
        /*0036*/ 	.short	0x0008
        /*0038*/ 	.byte	0x00, 0xf0, 0x21, 0x00


	//----- nvinfo : EIATTR_KPARAM_INFO
	.align		4
.L_15:
        /*003c*/ 	.byte	0x04, 0x17
        /*003e*/ 	.short	(.L_17 - .L_16)
.L_16:
        /*0040*/ 	.word	0x00000000
        /*0044*/ 	.short	0x0000
        /*0046*/ 	.short	0x0000
        /*0048*/ 	.byte	0x00, 0xf0, 0x21, 0x00


	//----- nvinfo : EIATTR_MAXREG_COUNT
	.align		4
.L_17:
        /*004c*/ 	.byte	0x03, 0x1b
        /*004e*/ 	.short	0x00ff


	//----- nvinfo : EIATTR_EXIT_INSTR_OFFSETS
	.align		4
        /*0050*/ 	.byte	0x04, 0x1c
        /*0052*/ 	.short	(.L_19 - .L_18)


	//   ....[0]....
.L_18:
        /*0054*/ 	.word	0x00000100


	//   ....[1]....
        /*0058*/ 	.word	0x00000120


	//----- nvinfo : EIATTR_MAX_THREADS
	.align		4
.L_19:
        /*005c*/ 	.byte	0x04, 0x05
        /*005e*/ 	.short	(.L_21 - .L_20)
.L_20:
        /*0060*/ 	.word	0x00000080
        /*0064*/ 	.word	0x00000001
        /*0068*/ 	.word	0x00000001
.L_21:


//--------------------- .nv.rel.action            --------------------------
	.section	.nv.rel.action,"",@"SHT_CUDA_RELOCINFO"
	.align	8
	.sectionentsize	8
        /*0000*/ 	.byte	0x73, 0x00, 0x00, 0x00, 0x00, 0x00, 0x00, 0x00, 0x00, 0x00, 0x00, 0x11, 0x25, 0x00, 0x05, 0x36


//--------------------- .nv.constant0.triton__0d1d2 --------------------------
	.section	.nv.constant0.triton__0d1d2,"a",@progbits
	.align	4
.nv.constant0.triton__0d1d2:
	.zero		372


//--------------------- .text.triton__0d1d2       --------------------------
	.section	.text.triton__0d1d2,"ax",@progbits
	.sectioninfo	@"SHI_REGISTERS=10"
	.align	128
        .global         triton__0d1d2
        .type           triton__0d1d2,@function
        .size           triton__0d1d2,(.L_x_1 - triton__0d1d2)
        .other          triton__0d1d2,@"STO_CUDA_ENTRY STV_DEFAULT"
triton__0d1d2:
.text.triton__0d1d2:
[----:B------:R-:W-:-:S02]  /*0000*/  IMAD.MOV.U32 R1, RZ, RZ, c[0x0][0x28] ;  /* 0x00000a00ff017624 */ /* 0x000fc400078e00ff */
[----:B------:R-:W0:Y:S01]  /*0010*/  S2R R0, SR_TID.X ;  /* 0x0000000000007919 */ /* 0x000e220000002100 */
[----:B------:R-:W-:Y:S01]  /*0020*/  IMAD.MOV.U32 R5, RZ, RZ, 0x4 ;  /* 0x00000004ff057424 */ /* 0x000fe200078e00ff */
[----:B------:R-:W-:Y:S01]  /*0030*/  CS2R R6, SRZ ;  /* 0x0000000000067805 */ /* 0x000fe2000001ff00 */
[----:B------:R-:W-:Y:S01]  /*0040*/  ULDC.64 UR4, c[0x0][0x118] ;  /* 0x0000460000047ab9 */ /* 0x000fe20000000a00 */
[----:B------:R-:W1:Y:S01]  /*0050*/  S2R R3, SR_CTAID.X ;  /* 0x0000000000037919 */ /* 0x000e620000002500 */
[----:B0-----:R-:W-:-:S04]  /*0060*/  LOP3.LUT R0, R0, 0x7f, RZ, 0xc0, !PT ;  /* 0x0000007f00007812 */ /* 0x001fc800078ec0ff */
[----:B-1----:R-:W-:-:S04]  /*0070*/  LEA R0, R3, R0, 0x7 ;  /* 0x0000000003007211 */ /* 0x002fc800078e38ff */
[C---:B------:R-:W-:Y:S01]  /*0080*/  ISETP.GE.AND P1, PT, R0.reuse, 0x54, PT ;  /* 0x000000540000780c */ /* 0x040fe20003f26270 */
[----:B------:R-:W-:-:S04]  /*0090*/  IMAD.WIDE R2, R0, R5, c[0x0][0x168] ;  /* 0x00005a0000027625 */ /* 0x000fc800078e0205 */
[----:B------:R-:W-:-:S08]  /*00a0*/  IMAD.WIDE R4, R0, R5, c[0x0][0x160] ;  /* 0x0000580000047625 */ /* 0x000fd000078e0205 */
[----:B------:R-:W2:Y:S04]  /*00b0*/  @!P1 LDG.E R6, [R2.64] ;  /* 0x0000000402069981 */ /* 0x000ea8000c1e1900 */
[----:B------:R-:W2:Y:S02]  /*00c0*/  @!P1 LDG.E R7, [R4.64] ;  /* 0x0000000404079981 */ /* 0x000ea4000c1e1900 */
[----:B--2---:R-:W-:Y:S01]  /*00d0*/  FADD R0, R7, R6 ;  /* 0x0000000607007221 */ /* 0x004fe20000000000 */
[----:B------:R-:W-:-:S04]  /*00e0*/  FSETP.GEU.AND P0, PT, R6, -R7, PT ;  /* 0x800000070600720b */ /* 0x000fc80003f0e000 */
[----:B------:R-:W-:Y:S01]  /*00f0*/  FSEL R7, R0, RZ, P0 ;  /* 0x000000ff00077208 */ /* 0x000fe20000000000 */
[----:B------:R-:W-:Y:S08]  /*0100*/  @P1 EXIT ;  /* 0x000000000000194d */ /* 0x000ff00003800000 */
[----:B------:R-:W-:Y:S01]  /*0110*/  STG.E [R4.64], R7 ;  /* 0x0000000704007986 */ /* 0x000fe2000c101904 */
[----:B------:R-:W-:Y:S05]  /*0120*/  EXIT ;  /* 0x000000000000794d */ /* 0x000fea0003800000 */
.L_x_0:
[----:B------:R-:W-:-:S00]  /*0130*/  BRA `(.L_x_0) ;  /* 0xfffffff000007947 */ /* 0x000fc0000383ffff */
[----:B------:R-:W-:-:S00]  /*0140*/  NOP ;  /* 0x0000000000007918 */ /* 0x000fc00000000000 */
        /* <DEDUP_REMOVED lines=11> */
.L_x_1:
